	.headerflags	@"EF_CUDA_TEXMODE_UNIFIED EF_CUDA_64BIT_ADDRESS EF_CUDA_ACCELERATORS EF_CUDA_SM90 EF_CUDA_VIRTUAL_SM(EF_CUDA_SM90)"
	.elftype	@"ET_EXEC"


//--------------------- .nv.info                  --------------------------
	.section	.nv.info,"",@"SHT_CUDA_INFO"
	.align	4


	//----- nvinfo : EIATTR_REGCOUNT
	.align		4
        /*0000*/ 	.byte	0x04, 0x2f
        /*0002*/ 	.short	(.L_3 - .L_2)
	.align		4
.L_2:
        /*0004*/ 	.word	index@(triton_poi_fused__native_batch_norm_legit_no_training__prelu_kernel_28)
        /*0008*/ 	.word	0x00000012


	//----- nvinfo : EIATTR_MIN_STACK_SIZE
	.align		4
.L_3:
        /*000c*/ 	.byte	0x04, 0x12
        /*000e*/ 	.short	(.L_5 - .L_4)
	.align		4
.L_4:
        /*0010*/ 	.word	index@(triton_poi_fused__native_batch_norm_legit_no_training__prelu_kernel_28)
        /*0014*/ 	.word	0x00000000


	//----- nvinfo : EIATTR_FRAME_SIZE
	.align		4
.L_5:
        /*0018*/ 	.byte	0x04, 0x11
        /*001a*/ 	.short	(.L_7 - .L_6)
	.align		4
.L_6:
        /*001c*/ 	.word	index@(triton_poi_fused__native_batch_norm_legit_no_training__prelu_kernel_28)
        /*0020*/ 	.word	0x00000000


	//----- nvinfo : EIATTR_MIN_STACK_SIZE
	.align		4
.L_7:
        /*0024*/ 	.byte	0x04, 0x12
        /*0026*/ 	.short	(.L_9 - .L_8)
	.align		4
.L_8:
        /*0028*/ 	.word	index@(triton_poi_fused__native_batch_norm_legit_no_training__prelu_kernel_28)
        /*002c*/ 	.word	0x00000000
.L_9:


//--------------------- .nv.info.triton_poi_fused__native_batch_norm_legit_no_training__prelu_kernel_28 --------------------------
	.section	.nv.info.triton_poi_fused__native_batch_norm_legit_no_training__prelu_kernel_28,"",@"SHT_CUDA_INFO"
	.sectionflags	@""
	.align	4


	//----- nvinfo : EIATTR_CUDA_API_VERSION
	.align		4
        /*0000*/ 	.byte	0x04, 0x37
        /*0002*/ 	.short	(.L_11 - .L_10)
.L_10:
        /*0004*/ 	.word	0x0000007c


	//----- nvinfo : EIATTR_KPARAM_INFO
	.align		4
.L_11:
        /*0008*/ 	.byte	0x04, 0x17
        /*000a*/ 	.short	(.L_13 - .L_12)
.L_12:
        /*000c*/ 	.word	0x00000000
        /*0010*/ 	.short	0x0007
        /*0012*/ 	.short	0x0038
        /*0014*/ 	.byte	0x00, 0xf0, 0x11, 0x00


	//----- nvinfo : EIATTR_KPARAM_INFO
	.align		4
.L_13:
        /*0018*/ 	.byte	0x04, 0x17
        /*001a*/ 	.short	(.L_15 - .L_14)
.L_14:
        /*001c*/ 	.word	0x00000000
        /*0020*/ 	.short	0x0006
        /*0022*/ 	.short	0x0030
        /*0024*/ 	.byte	0x00, 0xf4, 0x21, 0x00


	//----- nvinfo : EIATTR_KPARAM_INFO
	.align		4
.L_15:
        /*0028*/ 	.byte	0x04, 0x17
        /*002a*/ 	.short	(.L_17 - .L_16)
.L_16:
        /*002c*/ 	.word	0x00000000
        /*0030*/ 	.short	0x0005
        /*0032*/ 	.short	0x0028
        /*0034*/ 	.byte	0x00, 0xf4, 0x21, 0x00


	//----- nvinfo : EIATTR_KPARAM_INFO
	.align		4
.L_17:
        /*0038*/ 	.byte	0x04, 0x17
        /*003a*/ 	.short	(.L_19 - .L_18)
.L_18:
        /*003c*/ 	.word	0x00000000
        /*0040*/ 	.short	0x0004
        /*0042*/ 	.short	0x0020
        /*0044*/ 	.byte	0x00, 0xf4, 0x21, 0x00


	//----- nvinfo : EIATTR_KPARAM_INFO
	.align		4
.L_19:
        /*0048*/ 	.byte	0x04, 0x17
        /*004a*/ 	.short	(.L_21 - .L_20)
.L_20:
        /*004c*/ 	.word	0x00000000
        /*0050*/ 	.short	0x0003
        /*0052*/ 	.short	0x0018
        /*0054*/ 	.byte	0x00, 0xf4, 0x21, 0x00


	//----- nvinfo : EIATTR_KPARAM_INFO
	.align		4
.L_21:
        /*0058*/ 	.byte	0x04, 0x17
        /*005a*/ 	.short	(.L_23 - .L_22)
.L_22:
        /*005c*/ 	.word	0x00000000
        /*0060*/ 	.short	0x0002
        /*0062*/ 	.short	0x0010
        /*0064*/ 	.byte	0x00, 0xf4, 0x21, 0x00


	//----- nvinfo : EIATTR_KPARAM_INFO
	.align		4
.L_23:
        /*0068*/ 	.byte	0x04, 0x17
        /*006a*/ 	.short	(.L_25 - .L_24)
.L_24:
        /*006c*/ 	.word	0x00000000
        /*0070*/ 	.short	0x0001
        /*0072*/ 	.short	0x0008
        /*0074*/ 	.byte	0x00, 0xf4, 0x21, 0x00


	//----- nvinfo : EIATTR_KPARAM_INFO
	.align		4
.L_25:
        /*0078*/ 	.byte	0x04, 0x17
        /*007a*/ 	.short	(.L_27 - .L_26)
.L_26:
        /*007c*/ 	.word	0x00000000
        /*0080*/ 	.short	0x0000
        /*0082*/ 	.short	0x0000
        /*0084*/ 	.byte	0x00, 0xf4, 0x21, 0x00


	//----- nvinfo : EIATTR_SPARSE_MMA_MASK
	.align		4
.L_27:
        /*0088*/ 	.byte	0x03, 0x50
        /*008a*/ 	.short	0x0000


	//----- nvinfo : EIATTR_MAXREG_COUNT
	.align		4
        /*008c*/ 	.byte	0x03, 0x1b
        /*008e*/ 	.short	0x00ff


	//----- nvinfo : EIATTR_EXIT_INSTR_OFFSETS
	.align		4
        /*0090*/ 	.byte	0x04, 0x1c
        /*0092*/ 	.short	(.L_29 - .L_28)


	//   ....[0]....
.L_28:
        /*0094*/ 	.word	0x00000300


	//----- nvinfo : EIATTR_REQNTID
	.align		4
.L_29:
        /*0098*/ 	.byte	0x04, 0x10
        /*009a*/ 	.short	(.L_31 - .L_30)
.L_30:
        /*009c*/ 	.word	0x00000080
        /*00a0*/ 	.word	0x00000001
        /*00a4*/ 	.word	0x00000001


	//----- nvinfo : EIATTR_CBANK_PARAM_SIZE
	.align		4
.L_31:
        /*00a8*/ 	.byte	0x03, 0x19
        /*00aa*/ 	.short	0x003c


	//----- nvinfo : EIATTR_PARAM_CBANK
	.align		4
        /*00ac*/ 	.byte	0x04, 0x0a
        /*00ae*/ 	.short	(.L_33 - .L_32)
	.align		4
.L_32:
        /*00b0*/ 	.word	index@(.nv.constant0.triton_poi_fused__native_batch_norm_legit_no_training__prelu_kernel_28)
        /*00b4*/ 	.short	0x0210
        /*00b6*/ 	.short	0x003c


	//----- nvinfo : EIATTR_SW_WAR
	.align		4
.L_33:
        /*00b8*/ 	.byte	0x04, 0x36
        /*00ba*/ 	.short	(.L_35 - .L_34)
.L_34:
        /*00bc*/ 	.word	0x00000008
.L_35:


//--------------------- .nv.callgraph             --------------------------
	.section	.nv.callgraph,"",@"SHT_CUDA_CALLGRAPH"
	.align	4
	.sectionentsize	8
	.align		4
        /*0000*/ 	.word	0x00000000
	.align		4
        /*0004*/ 	.word	0xffffffff
	.align		4
        /*0008*/ 	.word	0x00000000
	.align		4
        /*000c*/ 	.word	0xfffffffe
	.align		4
        /*0010*/ 	.word	0x00000000
	.align		4
        /*0014*/ 	.word	0xfffffffd
	.align		4
        /*0018*/ 	.word	0x00000000
	.align		4
        /*001c*/ 	.word	0xfffffffc


//--------------------- .nv.constant4             --------------------------
	.section	.nv.constant4,"a",@progbits
	.align	8
	.align		8
.nv.constant4:
        /*0000*/ 	.dword	_$_str
	.align		8
        /*0008*/ 	.dword	_$_str_$_2


//--------------------- .text.triton_poi_fused__native_batch_norm_legit_no_training__prelu_kernel_28 --------------------------
	.section	.text.triton_poi_fused__native_batch_norm_legit_no_training__prelu_kernel_28,"ax",@progbits
	.align	128
        .global         triton_poi_fused__native_batch_norm_legit_no_training__prelu_kernel_28
        .type           triton_poi_fused__native_batch_norm_legit_no_training__prelu_kernel_28,@function
        .size           triton_poi_fused__native_batch_norm_legit_no_training__prelu_kernel_28,(.L_x_1 - triton_poi_fused__native_batch_norm_legit_no_training__prelu_kernel_28)
        .other          triton_poi_fused__native_batch_norm_legit_no_training__prelu_kernel_28,@"STO_CUDA_ENTRY STV_DEFAULT"
triton_poi_fused__native_batch_norm_legit_no_training__prelu_kernel_28:
.text.triton_poi_fused__native_batch_norm_legit_no_training__prelu_kernel_28:
[----:B------:R-:W-:Y:S01]  /*0000*/  LDC R1, c[0x0][0x28] ;  /* 0x00000a00ff017b82 */ /* 0x000fe20000000800 */
[----:B------:R-:W1:Y:S07]  /*0010*/  S2R R0, SR_TID.X ;  /* 0x0000000000007919 */ /* 0x000e6e0000002100 */
[----:B------:R-:W2:Y:S01]  /*0020*/  LDC.64 R6, c[0x0][0x228] ;  /* 0x00008a00ff067b82 */ /* 0x000ea20000000a00 */
[----:B------:R-:W-:Y:S01]  /*0030*/  ULDC.64 UR4, c[0x0][0x208] ;  /* 0x0000820000047ab9 */ /* 0x000fe20000000a00 */
[----:B------:R-:W3:Y:S06]  /*0040*/  S2R R3, SR_CTAID.X ;  /* 0x0000000000037919 */ /* 0x000eec0000002500 */
[----:B------:R-:W4:Y:S08]  /*0050*/  LDC.64 R4, c[0x0][0x220] ;  /* 0x00008800ff047b82 */ /* 0x000f300000000a00 */
[----:B------:R-:W5:Y:S08]  /*0060*/  LDC.64 R8, c[0x0][0x230] ;  /* 0x00008c00ff087b82 */ /* 0x000f700000000a00 */
[----:B------:R-:W5:Y:S01]  /*0070*/  LDC.64 R10, c[0x0][0x238] ;  /* 0x00008e00ff0a7b82 */ /* 0x000f620000000a00 */
[----:B-1----:R-:W-:-:S07]  /*0080*/  LOP3.LUT R0, R0, 0x7f, RZ, 0xc0, !PT ;  /* 0x0000007f00007812 */ /* 0x002fce00078ec0ff */
[----:B------:R-:W1:Y:S01]  /*0090*/  LDC.64 R12, c[0x0][0x240] ;  /* 0x00009000ff0c7b82 */ /* 0x000e620000000a00 */
[----:B---3--:R-:W-:Y:S02]  /*00a0*/  SHF.R.S32.HI R2, RZ, 0x18, R3 ;  /* 0x00000018ff027819 */ /* 0x008fe40000011403 */
[----:B------:R-:W-:Y:S02]  /*00b0*/  LEA R0, R3, R0, 0x7 ;  /* 0x0000000003007211 */ /* 0x000fe400078e38ff */
[----:B------:R-:W-:-:S04]  /*00c0*/  SGXT R3, R2, 0x1 ;  /* 0x000000010203781a */ /* 0x000fc80000000200 */
[----:B------:R-:W-:-:S04]  /*00d0*/  LEA.HI R3, R3, R0, RZ, 0x6 ;  /* 0x0000000003037211 */ /* 0x000fc800078f30ff */
[----:B------:R-:W-:-:S04]  /*00e0*/  LOP3.LUT R3, R3, 0xffffffc0, RZ, 0xc0, !PT ;  /* 0xffffffc003037812 */ /* 0x000fc800078ec0ff */
[----:B------:R-:W-:Y:S02]  /*00f0*/  IADD3 R15, R0, -R3, RZ ;  /* 0x80000003000f7210 */ /* 0x000fe40007ffe0ff */
[----:B------:R-:W3:Y:S03]  /*0100*/  LDC.64 R2, c[0x0][0x218] ;  /* 0x00008600ff027b82 */ /* 0x000ee60000000a00 */
[----:B--2---:R-:W-:-:S05]  /*0110*/  IMAD.WIDE R6, R15, 0x4, R6 ;  /* 0x000000040f067825 */ /* 0x004fca00078e0206 */
[----:B------:R2:W2:Y:S01]  /*0120*/  LDG.E.EL R14, desc[UR4][R6.64] ;  /* 0x00000004060e7981 */ /* 0x0004a2000c2e1900 */
[----:B----4-:R-:W-:-:S04]  /*0130*/  IMAD.WIDE R4, R15, 0x4, R4 ;  /* 0x000000040f047825 */ /* 0x010fc800078e0204 */
[C---:B-----5:R-:W-:Y:S02]  /*0140*/  IMAD.WIDE R8, R15.reuse, 0x4, R8 ;  /* 0x000000040f087825 */ /* 0x060fe400078e0208 */
[----:B------:R-:W4:Y:S02]  /*0150*/  LDG.E.EL R5, desc[UR4][R4.64] ;  /* 0x0000000404057981 */ /* 0x000f24000c2e1900 */
[----:B---3--:R-:W-:Y:S02]  /*0160*/  IMAD.WIDE R2, R0, 0x4, R2 ;  /* 0x0000000400027825 */ /* 0x008fe400078e0202 */
[----:B------:R-:W3:Y:S02]  /*0170*/  LDG.E.EL R8, desc[UR4][R8.64] ;  /* 0x0000000408087981 */ /* 0x000ee4000c2e1900 */
[C---:B0-2---:R-:W-:Y:S02]  /*0180*/  IMAD.WIDE R6, R15.reuse, 0x4, R10 ;  /* 0x000000040f067825 */ /* 0x045fe400078e020a */
[----:B------:R0:W4:Y:S04]  /*0190*/  LDG.E R2, desc[UR4][R2.64] ;  /* 0x0000000402027981 */ /* 0x000128000c1e1900 */
[----:B------:R-:W3:Y:S01]  /*01a0*/  LDG.E.EL R7, desc[UR4][R6.64] ;  /* 0x0000000406077981 */ /* 0x000ee2000c2e1900 */
[----:B-1----:R-:W-:-:S06]  /*01b0*/  IMAD.WIDE R10, R15, 0x4, R12 ;  /* 0x000000040f0a7825 */ /* 0x002fcc00078e020c */
[----:B------:R-:W2:Y:S01]  /*01c0*/  LDG.E.EL R10, desc[UR4][R10.64] ;  /* 0x000000040a0a7981 */ /* 0x000ea2000c2e1900 */
[----:B0-----:R-:W-:Y:S01]  /*01d0*/  HFMA2.MMA R3, -RZ, RZ, 1.625, 0 ;  /* 0x3e800000ff037435 */ /* 0x001fe200000001ff */
[----:B------:R-:W-:-:S04]  /*01e0*/  FADD R14, R14, 9.9999997473787516356e-06 ;  /* 0x3727c5ac0e0e7421 */ /* 0x000fc80000000000 */
[----:B------:R-:W0:Y:S02]  /*01f0*/  MUFU.SQRT R12, R14 ;  /* 0x0000000e000c7308 */ /* 0x000e240000002000 */
[C---:B0-----:R-:W-:Y:S02]  /*0200*/  FSETP.GT.AND P0, PT, R12.reuse, 8.50705917302346158658e+37, PT ;  /* 0x7e8000000c00780b */ /* 0x041fe40003f04000 */
[----:B------:R-:W-:-:S11]  /*0210*/  FSETP.GEU.AND P1, PT, R12, 1.175494350822287508e-38, PT ;  /* 0x008000000c00780b */ /* 0x000fd60003f2e000 */
[----:B------:R-:W-:-:S04]  /*0220*/  @P0 FMUL R12, R12, 0.25 ;  /* 0x3e8000000c0c0820 */ /* 0x000fc80000400000 */
[----:B------:R-:W-:-:S06]  /*0230*/  @!P1 FMUL R12, R12, 16777216 ;  /* 0x4b8000000c0c9820 */ /* 0x000fcc0000400000 */
[----:B------:R-:W0:Y:S01]  /*0240*/  MUFU.RCP R12, R12 ;  /* 0x0000000c000c7308 */ /* 0x000e220000001000 */
[----:B------:R-:W-:Y:S01]  /*0250*/  FSEL R3, R3, 1, P0 ;  /* 0x3f80000003037808 */ /* 0x000fe20000000000 */
[----:B----4-:R-:W-:-:S04]  /*0260*/  FADD R5, R2, -R5 ;  /* 0x8000000502057221 */ /* 0x010fc80000000000 */
[----:B------:R-:W-:-:S04]  /*0270*/  @!P1 FMUL R3, R3, 16777216 ;  /* 0x4b80000003039820 */ /* 0x000fc80000400000 */
[----:B0-----:R-:W-:Y:S02]  /*0280*/  FMUL R4, R12, R3 ;  /* 0x000000030c047220 */ /* 0x001fe40000400000 */
[----:B------:R-:W0:Y:S02]  /*0290*/  LDC.64 R2, c[0x0][0x210] ;  /* 0x00008400ff027b82 */ /* 0x000e240000000a00 */
[----:B------:R-:W-:-:S04]  /*02a0*/  FMUL R4, R5, R4 ;  /* 0x0000000405047220 */ /* 0x000fc80000400000 */
[----:B---3--:R-:W-:-:S05]  /*02b0*/  FFMA R7, R8, R4, R7 ;  /* 0x0000000408077223 */ /* 0x008fca0000000007 */
[----:B------:R-:W-:Y:S01]  /*02c0*/  FSETP.GT.AND P0, PT, R7, RZ, PT ;  /* 0x000000ff0700720b */ /* 0x000fe20003f04000 */
[----:B0-----:R-:W-:-:S12]  /*02d0*/  IMAD.WIDE R2, R0, 0x4, R2 ;  /* 0x0000000400027825 */ /* 0x001fd800078e0202 */
[----:B--2---:R-:W-:-:S05]  /*02e0*/  @!P0 FMUL R7, R10, R7 ;  /* 0x000000070a078220 */ /* 0x004fca0000400000 */
[----:B------:R-:W-:Y:S01]  /*02f0*/  STG.E desc[UR4][R2.64], R7 ;  /* 0x0000000702007986 */ /* 0x000fe2000c101904 */
[----:B------:R-:W-:Y:S05]  /*0300*/  EXIT ;  /* 0x000000000000794d */ /* 0x000fea0003800000 */
.L_x_0:
[----:B------:R-:W-:-:S00]  /*0310*/  BRA `(.L_x_0) ;  /* 0xfffffffc00fc7947 */ /* 0x000fc0000383ffff */
[----:B------:R-:W-:-:S00]  /*0320*/  NOP ;  /* 0x0000000000007918 */ /* 0x000fc00000000000 */
        /* <DEDUP_REMOVED lines=13> */
.L_x_1:


//--------------------- .nv.global.init           --------------------------
	.section	.nv.global.init,"aw",@progbits
.nv.global.init:
	.type		_$_str,@object
	.size		_$_str,(_$_str_$_2 - _$_str)
_$_str:
        /*0000*/ 	.byte	0x5f, 0x5f, 0x43, 0x55, 0x44, 0x41, 0x5f, 0x46, 0x54, 0x5a, 0x00
	.type		_$_str_$_2,@object
	.size		_$_str_$_2,(.L_1 - _$_str_$_2)
_$_str_$_2:
        /*000b*/ 	.byte	0x5f, 0x5f, 0x43, 0x55, 0x44, 0x41, 0x5f, 0x50, 0x52, 0x45, 0x43, 0x5f, 0x53, 0x51, 0x52, 0x54
        /*001b*/ 	.byte	0x00
.L_1:


//--------------------- .nv.constant0.triton_poi_fused__native_batch_norm_legit_no_training__prelu_kernel_28 --------------------------
	.section	.nv.constant0.triton_poi_fused__native_batch_norm_legit_no_training__prelu_kernel_28,"a",@progbits
	.sectionflags	@""
	.align	4
.nv.constant0.triton_poi_fused__native_batch_norm_legit_no_training__prelu_kernel_28:
	.zero		588
